//
// Generated by NVIDIA NVVM Compiler
//
// Compiler Build ID: CL-36424714
// Cuda compilation tools, release 13.0, V13.0.88
// Based on NVVM 20.0.0
//

.version 9.0
.target sm_100
.address_size 64

	// .globl	_Z6vecAddPiS_S_

.visible .entry _Z6vecAddPiS_S_(
	.param .u64 .ptr .align 1 _Z6vecAddPiS_S__param_0,
	.param .u64 .ptr .align 1 _Z6vecAddPiS_S__param_1,
	.param .u64 .ptr .align 1 _Z6vecAddPiS_S__param_2
)
{
	.reg .pred 	%p<2>;
	.reg .b32 	%r<8>;
	.reg .b64 	%rd<11>;

	ld.param.u64 	%rd1, [_Z6vecAddPiS_S__param_0];
	ld.param.u64 	%rd2, [_Z6vecAddPiS_S__param_1];
	ld.param.u64 	%rd3, [_Z6vecAddPiS_S__param_2];
	mov.u32 	%r2, %ctaid.x;
	mov.u32 	%r3, %ntid.x;
	mov.u32 	%r4, %tid.x;
	mad.lo.s32 	%r1, %r2, %r3, %r4;
	setp.gt.s32 	%p1, %r1, 4095;
	@%p1 bra 	$L__BB0_2;
	cvta.to.global.u64 	%rd4, %rd1;
	cvta.to.global.u64 	%rd5, %rd2;
	cvta.to.global.u64 	%rd6, %rd3;
	mul.wide.s32 	%rd7, %r1, 4;
	add.s64 	%rd8, %rd4, %rd7;
	ld.global.u32 	%r5, [%rd8];
	add.s64 	%rd9, %rd5, %rd7;
	ld.global.u32 	%r6, [%rd9];
	add.s32 	%r7, %r6, %r5;
	add.s64 	%rd10, %rd6, %rd7;
	st.global.u32 	[%rd10], %r7;
$L__BB0_2:
	ret;

}


// ===== COMPILED SASS (sm_100) =====

	.target	sm_100

	.elftype	@"ET_EXEC"


//--------------------- .note.nv.tkinfo           --------------------------
	.section	.note.nv.tkinfo,"",@"SHT_NOTE"
	.sectionflags	@"SHF_NOTE_NV_TKINFO"
	.tkinfo
        /*0018*/ 	.word	0x00000002
        /*0030*/ 	.string	""
        /*0030*/ 	.string	"ptxas"
        /*0030*/ 	.string	"Cuda compilation tools, release 13.0, V13.0.88"
        /*0030*/ 	.string	"Build cuda_13.0.r13.0/compiler.36424714_0"
        /*0030*/ 	.string	"-arch sm_100 -m 64 "



//--------------------- .note.nv.cuinfo           --------------------------
	.section	.note.nv.cuinfo,"",@"SHT_NOTE"
	.sectionflags	@"SHF_NOTE_NV_CUINFO"
        /*0018*/ 	.short	0x0002
        /*001a*/ 	.short	0x0064
        /*001c*/ 	.short	0x0082
	.zero		2


//--------------------- .nv.info                  --------------------------
	.section	.nv.info,"",@"SHT_CUDA_INFO"
	.align	4


	//----- nvinfo : EIATTR_REGCOUNT
	.align		4
        /*0000*/ 	.byte	0x04, 0x2f
        /*0002*/ 	.short	(.L_1 - .L_0)
	.align		4
.L_0:
        /*0004*/ 	.word	index@(_Z6vecAddPiS_S_)
        /*0008*/ 	.word	0x0000000c


	//----- nvinfo : EIATTR_FRAME_SIZE
	.align		4
.L_1:
        /*000c*/ 	.byte	0x04, 0x11
        /*000e*/ 	.short	(.L_3 - .L_2)
	.align		4
.L_2:
        /*0010*/ 	.word	index@(_Z6vecAddPiS_S_)
        /*0014*/ 	.word	0x00000000


	//----- nvinfo : EIATTR_MIN_STACK_SIZE
	.align		4
.L_3:
        /*0018*/ 	.byte	0x04, 0x12
        /*001a*/ 	.short	(.L_5 - .L_4)
	.align		4
.L_4:
        /*001c*/ 	.word	index@(_Z6vecAddPiS_S_)
        /*0020*/ 	.word	0x00000000
.L_5:


//--------------------- .nv.compat                --------------------------
	.section	.nv.compat,"",@"SHT_CUDA_COMPAT_INFO"
	.align	4
        /*0000*/ 	.byte	0x02, 0x09, 0x00, 0x00, 0x02, 0x02, 0x01, 0x00, 0x02, 0x05, 0x05, 0x00, 0x03, 0x07, 0x01, 0x01
        /*0010*/ 	.byte	0x02, 0x03, 0x00, 0x00, 0x02, 0x06, 0x01, 0x00, 0x04, 0x0b, 0x08, 0x00, 0x09, 0x00, 0x00, 0x00
        /*0020*/ 	.byte	0x00, 0x00, 0x00, 0x00


//--------------------- .nv.info._Z6vecAddPiS_S_  --------------------------
	.section	.nv.info._Z6vecAddPiS_S_,"",@"SHT_CUDA_INFO"
	.sectionflags	@""
	.align	4


	//----- nvinfo : EIATTR_CUDA_API_VERSION
	.align		4
        /*0000*/ 	.byte	0x04, 0x37
        /*0002*/ 	.short	(.L_7 - .L_6)
.L_6:
        /*0004*/ 	.word	0x00000082


	//----- nvinfo : EIATTR_KPARAM_INFO
	.align		4
.L_7:
        /*0008*/ 	.byte	0x04, 0x17
        /*000a*/ 	.short	(.L_9 - .L_8)
.L_8:
        /*000c*/ 	.word	0x00000000
        /*0010*/ 	.short	0x0002
        /*0012*/ 	.short	0x0010
        /*0014*/ 	.byte	0x00, 0xf5, 0x21, 0x00


	//----- nvinfo : EIATTR_KPARAM_INFO
	.align		4
.L_9:
        /*0018*/ 	.byte	0x04, 0x17
        /*001a*/ 	.short	(.L_11 - .L_10)
.L_10:
        /*001c*/ 	.word	0x00000000
        /*0020*/ 	.short	0x0001
        /*0022*/ 	.short	0x0008
        /*0024*/ 	.byte	0x00, 0xf5, 0x21, 0x00


	//----- nvinfo : EIATTR_KPARAM_INFO
	.align		4
.L_11:
        /*0028*/ 	.byte	0x04, 0x17
        /*002a*/ 	.short	(.L_13 - .L_12)
.L_12:
        /*002c*/ 	.word	0x00000000
        /*0030*/ 	.short	0x0000
        /*0032*/ 	.short	0x0000
        /*0034*/ 	.byte	0x00, 0xf5, 0x21, 0x00


	//----- nvinfo : EIATTR_SPARSE_MMA_MASK
	.align		4
.L_13:
        /*0038*/ 	.byte	0x03, 0x50
        /*003a*/ 	.short	0x0000


	//----- nvinfo : EIATTR_MAXREG_COUNT
	.align		4
        /*003c*/ 	.byte	0x03, 0x1b
        /*003e*/ 	.short	0x00ff


	//----- nvinfo : EIATTR_MERCURY_ISA_VERSION
	.align		4
        /*0040*/ 	.byte	0x03, 0x5f
        /*0042*/ 	.short	0x0101


	//----- nvinfo : EIATTR_VRC_CTA_INIT_COUNT
	.align		4
        /*0044*/ 	.byte	0x02, 0x4a
	.zero		1
	.zero		1


	//----- nvinfo : EIATTR_EXIT_INSTR_OFFSETS
	.align		4
        /*0048*/ 	.byte	0x04, 0x1c
        /*004a*/ 	.short	(.L_15 - .L_14)


	//   ....[0]....
.L_14:
        /*004c*/ 	.word	0x00000060


	//   ....[1]....
        /*0050*/ 	.word	0x00000120


	//----- nvinfo : EIATTR_CBANK_PARAM_SIZE
	.align		4
.L_15:
        /*0054*/ 	.byte	0x03, 0x19
        /*0056*/ 	.short	0x0018


	//----- nvinfo : EIATTR_PARAM_CBANK
	.align		4
        /*0058*/ 	.byte	0x04, 0x0a
        /*005a*/ 	.short	(.L_17 - .L_16)
	.align		4
.L_16:
        /*005c*/ 	.word	index@(.nv.constant0._Z6vecAddPiS_S_)
        /*0060*/ 	.short	0x0380
        /*0062*/ 	.short	0x0018


	//----- nvinfo : EIATTR_SW_WAR
	.align		4
.L_17:
        /*0064*/ 	.byte	0x04, 0x36
        /*0066*/ 	.short	(.L_19 - .L_18)
.L_18:
        /*0068*/ 	.word	0x00000008
.L_19:


//--------------------- .nv.callgraph             --------------------------
	.section	.nv.callgraph,"",@"SHT_CUDA_CALLGRAPH"
	.align	4
	.sectionentsize	8
	.align		4
        /*0000*/ 	.word	0x00000000
	.align		4
        /*0004*/ 	.word	0xffffffff
	.align		4
        /*0008*/ 	.word	0x00000000
	.align		4
        /*000c*/ 	.word	0xfffffffe
	.align		4
        /*0010*/ 	.word	0x00000000
	.align		4
        /*0014*/ 	.word	0xfffffffd
	.align		4
        /*0018*/ 	.word	0x00000000
	.align		4
        /*001c*/ 	.word	0xfffffffc


//--------------------- .text._Z6vecAddPiS_S_     --------------------------
	.section	.text._Z6vecAddPiS_S_,"ax",@progbits
	.align	128
        .global         _Z6vecAddPiS_S_
        .type           _Z6vecAddPiS_S_,@function
        .size           _Z6vecAddPiS_S_,(.L_x_1 - _Z6vecAddPiS_S_)
        .other          _Z6vecAddPiS_S_,@"STO_CUDA_ENTRY STV_DEFAULT"
_Z6vecAddPiS_S_:
.text._Z6vecAddPiS_S_:
[----:B------:R-:W-:Y:S01]  /*0000*/  LDC R1, c[0x0][0x37c] ;  /* 0x0000df00ff017b82 */ /* 0x000fe20000000800 */
[----:B------:R-:W0:Y:S07]  /*0010*/  S2R R0, SR_TID.X ;  /* 0x0000000000007919 */ /* 0x000e2e0000002100 */
[----:B------:R-:W0:Y:S08]  /*0020*/  S2UR UR4, SR_CTAID.X ;  /* 0x00000000000479c3 */ /* 0x000e300000002500 */
[----:B------:R-:W0:Y:S02]  /*0030*/  LDC R9, c[0x0][0x360] ;  /* 0x0000d800ff097b82 */ /* 0x000e240000000800 */
[----:B0-----:R-:W-:-:S05]  /*0040*/  IMAD R9, R9, UR4, R0 ;  /* 0x0000000409097c24 */ /* 0x001fca000f8e0200 */
[----:B------:R-:W-:-:S13]  /*0050*/  ISETP.GT.AND P0, PT, R9, 0xfff, PT ;  /* 0x00000fff0900780c */ /* 0x000fda0003f04270 */
[----:B------:R-:W-:Y:S05]  /*0060*/  @P0 EXIT ;  /* 0x000000000000094d */ /* 0x000fea0003800000 */
[----:B------:R-:W0:Y:S01]  /*0070*/  LDC.64 R2, c[0x0][0x380] ;  /* 0x0000e000ff027b82 */ /* 0x000e220000000a00 */
[----:B------:R-:W1:Y:S07]  /*0080*/  LDCU.64 UR4, c[0x0][0x358] ;  /* 0x00006b00ff0477ac */ /* 0x000e6e0008000a00 */
[----:B------:R-:W2:Y:S08]  /*0090*/  LDC.64 R4, c[0x0][0x388] ;  /* 0x0000e200ff047b82 */ /* 0x000eb00000000a00 */
[----:B------:R-:W3:Y:S01]  /*00a0*/  LDC.64 R6, c[0x0][0x390] ;  /* 0x0000e400ff067b82 */ /* 0x000ee20000000a00 */
[----:B0-----:R-:W-:-:S06]  /*00b0*/  IMAD.WIDE R2, R9, 0x4, R2 ;  /* 0x0000000409027825 */ /* 0x001fcc00078e0202 */
[----:B-1----:R-:W4:Y:S01]  /*00c0*/  LDG.E R2, desc[UR4][R2.64] ;  /* 0x0000000402027981 */ /* 0x002f22000c1e1900 */
[----:B--2---:R-:W-:-:S06]  /*00d0*/  IMAD.WIDE R4, R9, 0x4, R4 ;  /* 0x0000000409047825 */ /* 0x004fcc00078e0204 */
[----:B------:R-:W4:Y:S01]  /*00e0*/  LDG.E R5, desc[UR4][R4.64] ;  /* 0x0000000404057981 */ /* 0x000f22000c1e1900 */
[----:B---3--:R-:W-:Y:S01]  /*00f0*/  IMAD.WIDE R6, R9, 0x4, R6 ;  /* 0x0000000409067825 */ /* 0x008fe200078e0206 */
[----:B----4-:R-:W-:-:S05]  /*0100*/  IADD3 R9, PT, PT, R2, R5, RZ ;  /* 0x0000000502097210 */ /* 0x010fca0007ffe0ff */
[----:B------:R-:W-:Y:S01]  /*0110*/  STG.E desc[UR4][R6.64], R9 ;  /* 0x0000000906007986 */ /* 0x000fe2000c101904 */
[----:B------:R-:W-:Y:S05]  /*0120*/  EXIT ;  /* 0x000000000000794d */ /* 0x000fea0003800000 */
.L_x_0:
[----:B------:R-:W-:-:S00]  /*0130*/  BRA `(.L_x_0) ;  /* 0xfffffffc00fc7947 */ /* 0x000fc0000383ffff */
[----:B------:R-:W-:-:S00]  /*0140*/  NOP ;  /* 0x0000000000007918 */ /* 0x000fc00000000000 */
        /* <DEDUP_REMOVED lines=11> */
.L_x_1:


//--------------------- .nv.shared.reserved.0     --------------------------
	.section	.nv.shared.reserved.0,"aw",@nobits
	.weak		__nv_reservedSMEM_offset_0_alias
	.size		__nv_reservedSMEM_offset_0_alias, 0, 64
	.other		__nv_reservedSMEM_offset_0_alias,@"STO_CUDA_RESERVED_SHARED STV_DEFAULT"
__nv_reservedSMEM_offset_0_alias:
	.zero		0
	.zero		64


//--------------------- .nv.constant0._Z6vecAddPiS_S_ --------------------------
	.section	.nv.constant0._Z6vecAddPiS_S_,"a",@progbits
	.sectionflags	@""
	.align	4
.nv.constant0._Z6vecAddPiS_S_:
	.zero		920


//--------------------- SYMBOLS --------------------------

	.type		.nv.reservedSmem.offset0,@object
	.size		.nv.reservedSmem.offset0,0x4
